//
// Generated by NVIDIA NVVM Compiler
//
// Compiler Build ID: CL-36424714
// Cuda compilation tools, release 13.0, V13.0.88
// Based on NVVM 20.0.0
//

.version 9.0
.target sm_100
.address_size 64

	// .globl	addToAll
.extern .func  (.param .b32 func_retval0) vprintf
(
	.param .b64 vprintf_param_0,
	.param .b64 vprintf_param_1
)
;
.global .align 1 .b8 $str[35] = {105, 100, 120, 32, 61, 32, 37, 100, 44, 32, 111, 114, 105, 103, 32, 61, 32, 37, 100, 44, 32, 110, 101, 119, 79, 114, 105, 103, 32, 61, 32, 37, 100, 10};

.visible .entry addToAll(
	.param .u64 .ptr .align 1 addToAll_param_0,
	.param .u32 addToAll_param_1,
	.param .u32 addToAll_param_2
)
{
	.local .align 8 .b8 	__local_depot0[16];
	.reg .b64 	%SP;
	.reg .b64 	%SPL;
	.reg .pred 	%p<2>;
	.reg .b32 	%r<11>;
	.reg .b64 	%rd<9>;

	mov.u64 	%SPL, __local_depot0;
	cvta.local.u64 	%SP, %SPL;
	ld.param.u64 	%rd1, [addToAll_param_0];
	ld.param.u32 	%r2, [addToAll_param_1];
	ld.param.u32 	%r3, [addToAll_param_2];
	mov.u32 	%r4, %ctaid.x;
	mov.u32 	%r5, %ntid.x;
	mov.u32 	%r6, %tid.x;
	mad.lo.s32 	%r1, %r4, %r5, %r6;
	setp.ge.s32 	%p1, %r1, %r3;
	@%p1 bra 	$L__BB0_2;
	add.u64 	%rd2, %SP, 0;
	add.u64 	%rd3, %SPL, 0;
	cvta.to.global.u64 	%rd4, %rd1;
	mul.wide.s32 	%rd5, %r1, 4;
	add.s64 	%rd6, %rd4, %rd5;
	ld.global.u32 	%r7, [%rd6];
	add.s32 	%r8, %r7, %r2;
	st.global.u32 	[%rd6], %r8;
	st.local.v2.u32 	[%rd3], {%r1, %r7};
	st.local.u32 	[%rd3+8], %r8;
	mov.u64 	%rd7, $str;
	cvta.global.u64 	%rd8, %rd7;
	{ // callseq 0, 0
	.param .b64 param0;
	st.param.b64 	[param0], %rd8;
	.param .b64 param1;
	st.param.b64 	[param1], %rd2;
	.param .b32 retval0;
	call.uni (retval0), 
	vprintf, 
	(
	param0, 
	param1
	);
	ld.param.b32 	%r9, [retval0];
	} // callseq 0
$L__BB0_2:
	ret;

}


// ===== COMPILED SASS (sm_100) =====

	.target	sm_100

	.elftype	@"ET_EXEC"


//--------------------- .note.nv.tkinfo           --------------------------
	.section	.note.nv.tkinfo,"",@"SHT_NOTE"
	.sectionflags	@"SHF_NOTE_NV_TKINFO"
	.tkinfo
        /*0018*/ 	.word	0x00000002
        /*0030*/ 	.string	""
        /*0030*/ 	.string	"ptxas"
        /*0030*/ 	.string	"Cuda compilation tools, release 13.0, V13.0.88"
        /*0030*/ 	.string	"Build cuda_13.0.r13.0/compiler.36424714_0"
        /*0030*/ 	.string	"-arch sm_100 -m 64 "



//--------------------- .note.nv.cuinfo           --------------------------
	.section	.note.nv.cuinfo,"",@"SHT_NOTE"
	.sectionflags	@"SHF_NOTE_NV_CUINFO"
        /*0018*/ 	.short	0x0002
        /*001a*/ 	.short	0x0064
        /*001c*/ 	.short	0x0082
	.zero		2


//--------------------- .nv.info                  --------------------------
	.section	.nv.info,"",@"SHT_CUDA_INFO"
	.align	4


	//----- nvinfo : EIATTR_REGCOUNT
	.align		4
        /*0000*/ 	.byte	0x04, 0x2f
        /*0002*/ 	.short	(.L_2 - .L_1)
	.align		4
.L_1:
        /*0004*/ 	.word	index@(addToAll)
        /*0008*/ 	.word	0x00000018


	//----- nvinfo : EIATTR_FRAME_SIZE
	.align		4
.L_2:
        /*000c*/ 	.byte	0x04, 0x11
        /*000e*/ 	.short	(.L_4 - .L_3)
	.align		4
.L_3:
        /*0010*/ 	.word	index@(addToAll)
        /*0014*/ 	.word	0x00000010


	//----- nvinfo : EIATTR_MIN_STACK_SIZE
	.align		4
.L_4:
        /*0018*/ 	.byte	0x04, 0x12
        /*001a*/ 	.short	(.L_6 - .L_5)
	.align		4
.L_5:
        /*001c*/ 	.word	index@(addToAll)
        /*0020*/ 	.word	0x00000010
.L_6:


//--------------------- .nv.compat                --------------------------
	.section	.nv.compat,"",@"SHT_CUDA_COMPAT_INFO"
	.align	4
        /*0000*/ 	.byte	0x02, 0x09, 0x00, 0x00, 0x02, 0x02, 0x01, 0x00, 0x02, 0x05, 0x05, 0x00, 0x03, 0x07, 0x01, 0x01
        /*0010*/ 	.byte	0x02, 0x03, 0x00, 0x00, 0x02, 0x06, 0x01, 0x00, 0x04, 0x0b, 0x08, 0x00, 0x09, 0x00, 0x00, 0x00
        /*0020*/ 	.byte	0x00, 0x00, 0x00, 0x00


//--------------------- .nv.info.addToAll         --------------------------
	.section	.nv.info.addToAll,"",@"SHT_CUDA_INFO"
	.sectionflags	@""
	.align	4


	//----- nvinfo : EIATTR_CUDA_API_VERSION
	.align		4
        /*0000*/ 	.byte	0x04, 0x37
        /*0002*/ 	.short	(.L_8 - .L_7)
.L_7:
        /*0004*/ 	.word	0x00000082


	//----- nvinfo : EIATTR_KPARAM_INFO
	.align		4
.L_8:
        /*0008*/ 	.byte	0x04, 0x17
        /*000a*/ 	.short	(.L_10 - .L_9)
.L_9:
        /*000c*/ 	.word	0x00000000
        /*0010*/ 	.short	0x0002
        /*0012*/ 	.short	0x000c
        /*0014*/ 	.byte	0x00, 0xf0, 0x11, 0x00


	//----- nvinfo : EIATTR_KPARAM_INFO
	.align		4
.L_10:
        /*0018*/ 	.byte	0x04, 0x17
        /*001a*/ 	.short	(.L_12 - .L_11)
.L_11:
        /*001c*/ 	.word	0x00000000
        /*0020*/ 	.short	0x0001
        /*0022*/ 	.short	0x0008
        /*0024*/ 	.byte	0x00, 0xf0, 0x11, 0x00


	//----- nvinfo : EIATTR_KPARAM_INFO
	.align		4
.L_12:
        /*0028*/ 	.byte	0x04, 0x17
        /*002a*/ 	.short	(.L_14 - .L_13)
.L_13:
        /*002c*/ 	.word	0x00000000
        /*0030*/ 	.short	0x0000
        /*0032*/ 	.short	0x0000
        /*0034*/ 	.byte	0x00, 0xf5, 0x21, 0x00


	//----- nvinfo : EIATTR_SPARSE_MMA_MASK
	.align		4
.L_14:
        /*0038*/ 	.byte	0x03, 0x50
        /*003a*/ 	.short	0x0000


	//----- nvinfo : EIATTR_MAXREG_COUNT
	.align		4
        /*003c*/ 	.byte	0x03, 0x1b
        /*003e*/ 	.short	0x00ff


	//----- nvinfo : EIATTR_EXTERNS
	.align		4
        /*0040*/ 	.byte	0x04, 0x0f
        /*0042*/ 	.short	(.L_16 - .L_15)


	//   ....[0]....
	.align		4
.L_15:
        /*0044*/ 	.word	index@(vprintf)


	//----- nvinfo : EIATTR_MERCURY_ISA_VERSION
	.align		4
.L_16:
        /*0048*/ 	.byte	0x03, 0x5f
        /*004a*/ 	.short	0x0101


	//----- nvinfo : EIATTR_VRC_CTA_INIT_COUNT
	.align		4
        /*004c*/ 	.byte	0x02, 0x4a
	.zero		1
	.zero		1


	//----- nvinfo : EIATTR_SYSCALL_OFFSETS
	.align		4
        /*0050*/ 	.byte	0x04, 0x46
        /*0052*/ 	.short	(.L_18 - .L_17)


	//   ....[0]....
.L_17:
        /*0054*/ 	.word	0x000001c0


	//----- nvinfo : EIATTR_EXIT_INSTR_OFFSETS
	.align		4
.L_18:
        /*0058*/ 	.byte	0x04, 0x1c
        /*005a*/ 	.short	(.L_20 - .L_19)


	//   ....[0]....
.L_19:
        /*005c*/ 	.word	0x000000c0


	//   ....[1]....
        /*0060*/ 	.word	0x000001d0


	//----- nvinfo : EIATTR_CRS_STACK_SIZE
	.align		4
.L_20:
        /*0064*/ 	.byte	0x04, 0x1e
        /*0066*/ 	.short	(.L_22 - .L_21)
.L_21:
        /*0068*/ 	.word	0x00000000


	//----- nvinfo : EIATTR_CBANK_PARAM_SIZE
	.align		4
.L_22:
        /*006c*/ 	.byte	0x03, 0x19
        /*006e*/ 	.short	0x0010


	//----- nvinfo : EIATTR_PARAM_CBANK
	.align		4
        /*0070*/ 	.byte	0x04, 0x0a
        /*0072*/ 	.short	(.L_24 - .L_23)
	.align		4
.L_23:
        /*0074*/ 	.word	index@(.nv.constant0.addToAll)
        /*0078*/ 	.short	0x0380
        /*007a*/ 	.short	0x0010


	//----- nvinfo : EIATTR_SW_WAR
	.align		4
.L_24:
        /*007c*/ 	.byte	0x04, 0x36
        /*007e*/ 	.short	(.L_26 - .L_25)
.L_25:
        /*0080*/ 	.word	0x00000008
.L_26:


//--------------------- .nv.callgraph             --------------------------
	.section	.nv.callgraph,"",@"SHT_CUDA_CALLGRAPH"
	.align	4
	.sectionentsize	8
	.align		4
        /*0000*/ 	.word	0x00000000
	.align		4
        /*0004*/ 	.word	0xffffffff
	.align		4
        /*0008*/ 	.word	index@(addToAll)
	.align		4
        /*000c*/ 	.word	index@(vprintf)
	.align		4
        /*0010*/ 	.word	0x00000000
	.align		4
        /*0014*/ 	.word	0xfffffffe
	.align		4
        /*0018*/ 	.word	0x00000000
	.align		4
        /*001c*/ 	.word	0xfffffffd
	.align		4
        /*0020*/ 	.word	0x00000000
	.align		4
        /*0024*/ 	.word	0xfffffffc


//--------------------- .nv.constant4             --------------------------
	.section	.nv.constant4,"a",@progbits
	.align	8
	.align		8
.nv.constant4:
        /*0000*/ 	.dword	vprintf
	.align		8
        /*0008*/ 	.dword	$str


//--------------------- .text.addToAll            --------------------------
	.section	.text.addToAll,"ax",@progbits
	.align	128
        .global         addToAll
        .type           addToAll,@function
        .size           addToAll,(.L_x_2 - addToAll)
        .other          addToAll,@"STO_CUDA_ENTRY STV_DEFAULT"
addToAll:
.text.addToAll:
[----:B------:R-:W0:Y:S01]  /*0000*/  LDC R1, c[0x0][0x37c] ;  /* 0x0000df00ff017b82 */ /* 0x000e220000000800 */
[----:B------:R-:W1:Y:S01]  /*0010*/  S2R R3, SR_TID.X ;  /* 0x0000000000037919 */ /* 0x000e620000002100 */
[----:B------:R-:W2:Y:S06]  /*0020*/  LDCU UR5, c[0x0][0x2fc] ;  /* 0x00005f80ff0577ac */ /* 0x000eac0008000800 */
[----:B------:R-:W1:Y:S01]  /*0030*/  S2UR UR6, SR_CTAID.X ;  /* 0x00000000000679c3 */ /* 0x000e620000002500 */
[----:B0-----:R-:W-:Y:S01]  /*0040*/  VIADD R1, R1, 0xfffffff0 ;  /* 0xfffffff001017836 */ /* 0x001fe20000000000 */
[----:B------:R-:W0:Y:S01]  /*0050*/  LDCU UR7, c[0x0][0x38c] ;  /* 0x00007180ff0777ac */ /* 0x000e220008000800 */
[----:B------:R-:W3:Y:S05]  /*0060*/  LDCU UR4, c[0x0][0x2f8] ;  /* 0x00005f00ff0477ac */ /* 0x000eea0008000800 */
[----:B------:R-:W1:Y:S01]  /*0070*/  LDC R2, c[0x0][0x360] ;  /* 0x0000d800ff027b82 */ /* 0x000e620000000800 */
[----:B---3--:R-:W-:-:S04]  /*0080*/  IADD3 R6, P1, PT, R1, UR4, RZ ;  /* 0x0000000401067c10 */ /* 0x008fc8000ff3e0ff */
[----:B--2---:R-:W-:Y:S01]  /*0090*/  IADD3.X R7, PT, PT, RZ, UR5, RZ, P1, !PT ;  /* 0x00000005ff077c10 */ /* 0x004fe20008ffe4ff */
[----:B-1----:R-:W-:-:S05]  /*00a0*/  IMAD R2, R2, UR6, R3 ;  /* 0x0000000602027c24 */ /* 0x002fca000f8e0203 */
[----:B0-----:R-:W-:-:S13]  /*00b0*/  ISETP.GE.AND P0, PT, R2, UR7, PT ;  /* 0x0000000702007c0c */ /* 0x001fda000bf06270 */
[----:B------:R-:W-:Y:S05]  /*00c0*/  @P0 EXIT ;  /* 0x000000000000094d */ /* 0x000fea0003800000 */
[----:B------:R-:W0:Y:S01]  /*00d0*/  LDC.64 R8, c[0x0][0x380] ;  /* 0x0000e000ff087b82 */ /* 0x000e220000000a00 */
[----:B------:R-:W1:Y:S01]  /*00e0*/  LDCU.64 UR4, c[0x0][0x358] ;  /* 0x00006b00ff0477ac */ /* 0x000e620008000a00 */
[----:B------:R-:W2:Y:S01]  /*00f0*/  LDCU UR6, c[0x0][0x388] ;  /* 0x00007100ff0677ac */ /* 0x000ea20008000800 */
[----:B0-----:R-:W-:-:S05]  /*0100*/  IMAD.WIDE R8, R2, 0x4, R8 ;  /* 0x0000000402087825 */ /* 0x001fca00078e0208 */
[----:B-1----:R-:W2:Y:S01]  /*0110*/  LDG.E R3, desc[UR4][R8.64] ;  /* 0x0000000408037981 */ /* 0x002ea2000c1e1900 */
[----:B------:R-:W-:-:S06]  /*0120*/  MOV R10, 0x0 ;  /* 0x00000000000a7802 */ /* 0x000fcc0000000f00 */
[----:B------:R-:W0:Y:S01]  /*0130*/  LDC.64 R10, c[0x4][R10] ;  /* 0x010000000a0a7b82 */ /* 0x000e220000000a00 */
[----:B--2---:R-:W-:Y:S01]  /*0140*/  VIADD R0, R3, UR6 ;  /* 0x0000000603007c36 */ /* 0x004fe20008000000 */
[----:B------:R1:W-:Y:S01]  /*0150*/  STL.64 [R1], R2 ;  /* 0x0000000201007387 */ /* 0x0003e20000100a00 */
[----:B------:R-:W2:Y:S03]  /*0160*/  LDCU.64 UR6, c[0x4][0x8] ;  /* 0x01000100ff0677ac */ /* 0x000ea60008000a00 */
[----:B------:R1:W-:Y:S04]  /*0170*/  STG.E desc[UR4][R8.64], R0 ;  /* 0x0000000008007986 */ /* 0x0003e8000c101904 */
[----:B------:R1:W-:Y:S01]  /*0180*/  STL [R1+0x8], R0 ;  /* 0x0000080001007387 */ /* 0x0003e20000100800 */
[----:B--2---:R-:W-:Y:S01]  /*0190*/  MOV R4, UR6 ;  /* 0x0000000600047c02 */ /* 0x004fe20008000f00 */
[----:B01----:R-:W-:-:S07]  /*01a0*/  IMAD.U32 R5, RZ, RZ, UR7 ;  /* 0x00000007ff057e24 */ /* 0x003fce000f8e00ff */
[----:B------:R-:W-:-:S07]  /*01b0*/  LEPC R20, `(.L_x_0) ;  /* 0x000000001014794e */ /* 0x000fce0000000000 */
[----:B------:R-:W-:Y:S05]  /*01c0*/  CALL.ABS.NOINC R10 ;  /* 0x000000000a007343 */ /* 0x000fea0003c00000 */
.L_x_0:
[----:B------:R-:W-:Y:S05]  /*01d0*/  EXIT ;  /* 0x000000000000794d */ /* 0x000fea0003800000 */
.L_x_1:
[----:B------:R-:W-:-:S00]  /*01e0*/  BRA `(.L_x_1) ;  /* 0xfffffffc00fc7947 */ /* 0x000fc0000383ffff */
[----:B------:R-:W-:-:S00]  /*01f0*/  NOP ;  /* 0x0000000000007918 */ /* 0x000fc00000000000 */
        /* <DEDUP_REMOVED lines=8> */
.L_x_2:


//--------------------- .nv.global.init           --------------------------
	.section	.nv.global.init,"aw",@progbits
.nv.global.init:
	.type		$str,@object
	.size		$str,(.L_0 - $str)
$str:
        /*0000*/ 	.byte	0x69, 0x64, 0x78, 0x20, 0x3d, 0x20, 0x25, 0x64, 0x2c, 0x20, 0x6f, 0x72, 0x69, 0x67, 0x20, 0x3d
        /*0010*/ 	.byte	0x20, 0x25, 0x64, 0x2c, 0x20, 0x6e, 0x65, 0x77, 0x4f, 0x72, 0x69, 0x67, 0x20, 0x3d, 0x20, 0x25
        /*0020*/ 	.byte	0x64, 0x0a, 0x00
.L_0:


//--------------------- .nv.shared.reserved.0     --------------------------
	.section	.nv.shared.reserved.0,"aw",@nobits
	.weak		__nv_reservedSMEM_offset_0_alias
	.size		__nv_reservedSMEM_offset_0_alias, 0, 64
	.other		__nv_reservedSMEM_offset_0_alias,@"STO_CUDA_RESERVED_SHARED STV_DEFAULT"
__nv_reservedSMEM_offset_0_alias:
	.zero		0
	.zero		64


//--------------------- .nv.constant0.addToAll    --------------------------
	.section	.nv.constant0.addToAll,"a",@progbits
	.sectionflags	@""
	.align	4
.nv.constant0.addToAll:
	.zero		912


//--------------------- SYMBOLS --------------------------

	.type		.nv.reservedSmem.offset0,@object
	.size		.nv.reservedSmem.offset0,0x4
	.type		vprintf,@function
